//
// Generated by NVIDIA NVVM Compiler
//
// Compiler Build ID: CL-36424714
// Cuda compilation tools, release 13.0, V13.0.88
// Based on NVVM 20.0.0
//

.version 9.0
.target sm_100
.address_size 64

	// .globl	_Z11hingeKernelPKfS0_Pfm

.visible .entry _Z11hingeKernelPKfS0_Pfm(
	.param .u64 .ptr .align 1 _Z11hingeKernelPKfS0_Pfm_param_0,
	.param .u64 .ptr .align 1 _Z11hingeKernelPKfS0_Pfm_param_1,
	.param .u64 .ptr .align 1 _Z11hingeKernelPKfS0_Pfm_param_2,
	.param .u64 _Z11hingeKernelPKfS0_Pfm_param_3
)
{
	.reg .pred 	%p<2>;
	.reg .b32 	%r<5>;
	.reg .b32 	%f<7>;
	.reg .b64 	%rd<13>;

	ld.param.u64 	%rd2, [_Z11hingeKernelPKfS0_Pfm_param_0];
	ld.param.u64 	%rd3, [_Z11hingeKernelPKfS0_Pfm_param_1];
	ld.param.u64 	%rd4, [_Z11hingeKernelPKfS0_Pfm_param_2];
	ld.param.u64 	%rd5, [_Z11hingeKernelPKfS0_Pfm_param_3];
	mov.u32 	%r1, %ctaid.x;
	mov.u32 	%r2, %ntid.x;
	mov.u32 	%r3, %tid.x;
	mad.lo.s32 	%r4, %r1, %r2, %r3;
	cvt.u64.u32 	%rd1, %r4;
	setp.le.u64 	%p1, %rd5, %rd1;
	@%p1 bra 	$L__BB0_2;
	cvta.to.global.u64 	%rd6, %rd2;
	cvta.to.global.u64 	%rd7, %rd3;
	cvta.to.global.u64 	%rd8, %rd4;
	shl.b64 	%rd9, %rd1, 2;
	add.s64 	%rd10, %rd6, %rd9;
	ld.global.f32 	%f1, [%rd10];
	add.s64 	%rd11, %rd7, %rd9;
	ld.global.f32 	%f2, [%rd11];
	mul.f32 	%f3, %f1, %f2;
	mov.f32 	%f4, 0f3F800000;
	sub.f32 	%f5, %f4, %f3;
	max.f32 	%f6, %f5, 0f00000000;
	add.s64 	%rd12, %rd8, %rd9;
	st.global.f32 	[%rd12], %f6;
$L__BB0_2:
	ret;

}


// ===== COMPILED SASS (sm_100) =====

	.target	sm_100

	.elftype	@"ET_EXEC"


//--------------------- .note.nv.tkinfo           --------------------------
	.section	.note.nv.tkinfo,"",@"SHT_NOTE"
	.sectionflags	@"SHF_NOTE_NV_TKINFO"
	.tkinfo
        /*0018*/ 	.word	0x00000002
        /*0030*/ 	.string	""
        /*0030*/ 	.string	"ptxas"
        /*0030*/ 	.string	"Cuda compilation tools, release 13.0, V13.0.88"
        /*0030*/ 	.string	"Build cuda_13.0.r13.0/compiler.36424714_0"
        /*0030*/ 	.string	"-arch sm_100 -m 64 "



//--------------------- .note.nv.cuinfo           --------------------------
	.section	.note.nv.cuinfo,"",@"SHT_NOTE"
	.sectionflags	@"SHF_NOTE_NV_CUINFO"
        /*0018*/ 	.short	0x0002
        /*001a*/ 	.short	0x0064
        /*001c*/ 	.short	0x0082
	.zero		2


//--------------------- .nv.info                  --------------------------
	.section	.nv.info,"",@"SHT_CUDA_INFO"
	.align	4


	//----- nvinfo : EIATTR_REGCOUNT
	.align		4
        /*0000*/ 	.byte	0x04, 0x2f
        /*0002*/ 	.short	(.L_1 - .L_0)
	.align		4
.L_0:
        /*0004*/ 	.word	index@(_Z11hingeKernelPKfS0_Pfm)
        /*0008*/ 	.word	0x0000000c


	//----- nvinfo : EIATTR_FRAME_SIZE
	.align		4
.L_1:
        /*000c*/ 	.byte	0x04, 0x11
        /*000e*/ 	.short	(.L_3 - .L_2)
	.align		4
.L_2:
        /*0010*/ 	.word	index@(_Z11hingeKernelPKfS0_Pfm)
        /*0014*/ 	.word	0x00000000


	//----- nvinfo : EIATTR_MIN_STACK_SIZE
	.align		4
.L_3:
        /*0018*/ 	.byte	0x04, 0x12
        /*001a*/ 	.short	(.L_5 - .L_4)
	.align		4
.L_4:
        /*001c*/ 	.word	index@(_Z11hingeKernelPKfS0_Pfm)
        /*0020*/ 	.word	0x00000000
.L_5:


//--------------------- .nv.compat                --------------------------
	.section	.nv.compat,"",@"SHT_CUDA_COMPAT_INFO"
	.align	4
        /*0000*/ 	.byte	0x02, 0x09, 0x00, 0x00, 0x02, 0x02, 0x01, 0x00, 0x02, 0x05, 0x05, 0x00, 0x03, 0x07, 0x01, 0x01
        /*0010*/ 	.byte	0x02, 0x03, 0x00, 0x00, 0x02, 0x06, 0x01, 0x00, 0x04, 0x0b, 0x08, 0x00, 0x09, 0x00, 0x00, 0x00
        /*0020*/ 	.byte	0x00, 0x00, 0x00, 0x00


//--------------------- .nv.info._Z11hingeKernelPKfS0_Pfm --------------------------
	.section	.nv.info._Z11hingeKernelPKfS0_Pfm,"",@"SHT_CUDA_INFO"
	.sectionflags	@""
	.align	4


	//----- nvinfo : EIATTR_CUDA_API_VERSION
	.align		4
        /*0000*/ 	.byte	0x04, 0x37
        /*0002*/ 	.short	(.L_7 - .L_6)
.L_6:
        /*0004*/ 	.word	0x00000082


	//----- nvinfo : EIATTR_KPARAM_INFO
	.align		4
.L_7:
        /*0008*/ 	.byte	0x04, 0x17
        /*000a*/ 	.short	(.L_9 - .L_8)
.L_8:
        /*000c*/ 	.word	0x00000000
        /*0010*/ 	.short	0x0003
        /*0012*/ 	.short	0x0018
        /*0014*/ 	.byte	0x00, 0xf0, 0x21, 0x00


	//----- nvinfo : EIATTR_KPARAM_INFO
	.align		4
.L_9:
        /*0018*/ 	.byte	0x04, 0x17
        /*001a*/ 	.short	(.L_11 - .L_10)
.L_10:
        /*001c*/ 	.word	0x00000000
        /*0020*/ 	.short	0x0002
        /*0022*/ 	.short	0x0010
        /*0024*/ 	.byte	0x00, 0xf5, 0x21, 0x00


	//----- nvinfo : EIATTR_KPARAM_INFO
	.align		4
.L_11:
        /*0028*/ 	.byte	0x04, 0x17
        /*002a*/ 	.short	(.L_13 - .L_12)
.L_12:
        /*002c*/ 	.word	0x00000000
        /*0030*/ 	.short	0x0001
        /*0032*/ 	.short	0x0008
        /*0034*/ 	.byte	0x00, 0xf5, 0x21, 0x00


	//----- nvinfo : EIATTR_KPARAM_INFO
	.align		4
.L_13:
        /*0038*/ 	.byte	0x04, 0x17
        /*003a*/ 	.short	(.L_15 - .L_14)
.L_14:
        /*003c*/ 	.word	0x00000000
        /*0040*/ 	.short	0x0000
        /*0042*/ 	.short	0x0000
        /*0044*/ 	.byte	0x00, 0xf5, 0x21, 0x00


	//----- nvinfo : EIATTR_SPARSE_MMA_MASK
	.align		4
.L_15:
        /*0048*/ 	.byte	0x03, 0x50
        /*004a*/ 	.short	0x0000


	//----- nvinfo : EIATTR_MAXREG_COUNT
	.align		4
        /*004c*/ 	.byte	0x03, 0x1b
        /*004e*/ 	.short	0x00ff


	//----- nvinfo : EIATTR_MERCURY_ISA_VERSION
	.align		4
        /*0050*/ 	.byte	0x03, 0x5f
        /*0052*/ 	.short	0x0101


	//----- nvinfo : EIATTR_VRC_CTA_INIT_COUNT
	.align		4
        /*0054*/ 	.byte	0x02, 0x4a
	.zero		1
	.zero		1


	//----- nvinfo : EIATTR_EXIT_INSTR_OFFSETS
	.align		4
        /*0058*/ 	.byte	0x04, 0x1c
        /*005a*/ 	.short	(.L_17 - .L_16)


	//   ....[0]....
.L_16:
        /*005c*/ 	.word	0x00000080


	//   ....[1]....
        /*0060*/ 	.word	0x00000190


	//----- nvinfo : EIATTR_CBANK_PARAM_SIZE
	.align		4
.L_17:
        /*0064*/ 	.byte	0x03, 0x19
        /*0066*/ 	.short	0x0020


	//----- nvinfo : EIATTR_PARAM_CBANK
	.align		4
        /*0068*/ 	.byte	0x04, 0x0a
        /*006a*/ 	.short	(.L_19 - .L_18)
	.align		4
.L_18:
        /*006c*/ 	.word	index@(.nv.constant0._Z11hingeKernelPKfS0_Pfm)
        /*0070*/ 	.short	0x0380
        /*0072*/ 	.short	0x0020


	//----- nvinfo : EIATTR_SW_WAR
	.align		4
.L_19:
        /*0074*/ 	.byte	0x04, 0x36
        /*0076*/ 	.short	(.L_21 - .L_20)
.L_20:
        /*0078*/ 	.word	0x00000008
.L_21:


//--------------------- .nv.callgraph             --------------------------
	.section	.nv.callgraph,"",@"SHT_CUDA_CALLGRAPH"
	.align	4
	.sectionentsize	8
	.align		4
        /*0000*/ 	.word	0x00000000
	.align		4
        /*0004*/ 	.word	0xffffffff
	.align		4
        /*0008*/ 	.word	0x00000000
	.align		4
        /*000c*/ 	.word	0xfffffffe
	.align		4
        /*0010*/ 	.word	0x00000000
	.align		4
        /*0014*/ 	.word	0xfffffffd
	.align		4
        /*0018*/ 	.word	0x00000000
	.align		4
        /*001c*/ 	.word	0xfffffffc


//--------------------- .text._Z11hingeKernelPKfS0_Pfm --------------------------
	.section	.text._Z11hingeKernelPKfS0_Pfm,"ax",@progbits
	.align	128
        .global         _Z11hingeKernelPKfS0_Pfm
        .type           _Z11hingeKernelPKfS0_Pfm,@function
        .size           _Z11hingeKernelPKfS0_Pfm,(.L_x_1 - _Z11hingeKernelPKfS0_Pfm)
        .other          _Z11hingeKernelPKfS0_Pfm,@"STO_CUDA_ENTRY STV_DEFAULT"
_Z11hingeKernelPKfS0_Pfm:
.text._Z11hingeKernelPKfS0_Pfm:
[----:B------:R-:W-:Y:S01]  /*0000*/  LDC R1, c[0x0][0x37c] ;  /* 0x0000df00ff017b82 */ /* 0x000fe20000000800 */
[----:B------:R-:W0:Y:S07]  /*0010*/  S2R R3, SR_TID.X ;  /* 0x0000000000037919 */ /* 0x000e2e0000002100 */
[----:B------:R-:W0:Y:S01]  /*0020*/  S2UR UR4, SR_CTAID.X ;  /* 0x00000000000479c3 */ /* 0x000e220000002500 */
[----:B------:R-:W1:Y:S07]  /*0030*/  LDCU.64 UR6, c[0x0][0x398] ;  /* 0x00007300ff0677ac */ /* 0x000e6e0008000a00 */
[----:B------:R-:W0:Y:S02]  /*0040*/  LDC R0, c[0x0][0x360] ;  /* 0x0000d800ff007b82 */ /* 0x000e240000000800 */
[----:B0-----:R-:W-:-:S05]  /*0050*/  IMAD R0, R0, UR4, R3 ;  /* 0x0000000400007c24 */ /* 0x001fca000f8e0203 */
[----:B-1----:R-:W-:-:S04]  /*0060*/  ISETP.GE.U32.AND P0, PT, R0, UR6, PT ;  /* 0x0000000600007c0c */ /* 0x002fc8000bf06070 */
[----:B------:R-:W-:-:S13]  /*0070*/  ISETP.GE.U32.AND.EX P0, PT, RZ, UR7, PT, P0 ;  /* 0x00000007ff007c0c */ /* 0x000fda000bf06100 */
[----:B------:R-:W-:Y:S05]  /*0080*/  @P0 EXIT ;  /* 0x000000000000094d */ /* 0x000fea0003800000 */
[----:B------:R-:W0:Y:S01]  /*0090*/  LDCU.128 UR8, c[0x0][0x380] ;  /* 0x00007000ff0877ac */ /* 0x000e220008000c00 */
[----:B------:R-:W-:Y:S01]  /*00a0*/  IMAD.SHL.U32 R6, R0, 0x4, RZ ;  /* 0x0000000400067824 */ /* 0x000fe200078e00ff */
[----:B------:R-:W-:Y:S01]  /*00b0*/  SHF.R.U32.HI R7, RZ, 0x1e, R0 ;  /* 0x0000001eff077819 */ /* 0x000fe20000011600 */
[----:B------:R-:W1:Y:S01]  /*00c0*/  LDCU.64 UR4, c[0x0][0x358] ;  /* 0x00006b00ff0477ac */ /* 0x000e620008000a00 */
[----:B------:R-:W2:Y:S02]  /*00d0*/  LDCU.64 UR6, c[0x0][0x390] ;  /* 0x00007200ff0677ac */ /* 0x000ea40008000a00 */
[C---:B0-----:R-:W-:Y:S02]  /*00e0*/  IADD3 R4, P1, PT, R6.reuse, UR10, RZ ;  /* 0x0000000a06047c10 */ /* 0x041fe4000ff3e0ff */
[----:B------:R-:W-:Y:S02]  /*00f0*/  IADD3 R2, P0, PT, R6, UR8, RZ ;  /* 0x0000000806027c10 */ /* 0x000fe4000ff1e0ff */
[----:B------:R-:W-:-:S02]  /*0100*/  IADD3.X R5, PT, PT, R7, UR11, RZ, P1, !PT ;  /* 0x0000000b07057c10 */ /* 0x000fc40008ffe4ff */
[----:B------:R-:W-:-:S04]  /*0110*/  IADD3.X R3, PT, PT, R7, UR9, RZ, P0, !PT ;  /* 0x0000000907037c10 */ /* 0x000fc800087fe4ff */
[----:B-1----:R-:W3:Y:S04]  /*0120*/  LDG.E R5, desc[UR4][R4.64] ;  /* 0x0000000404057981 */ /* 0x002ee8000c1e1900 */
[----:B------:R-:W3:Y:S01]  /*0130*/  LDG.E R2, desc[UR4][R2.64] ;  /* 0x0000000402027981 */ /* 0x000ee2000c1e1900 */
[----:B--2---:R-:W-:-:S04]  /*0140*/  IADD3 R6, P0, PT, R6, UR6, RZ ;  /* 0x0000000606067c10 */ /* 0x004fc8000ff1e0ff */
[----:B------:R-:W-:Y:S01]  /*0150*/  IADD3.X R7, PT, PT, R7, UR7, RZ, P0, !PT ;  /* 0x0000000707077c10 */ /* 0x000fe200087fe4ff */
[----:B---3--:R-:W-:-:S05]  /*0160*/  FFMA R0, -R2, R5, 1 ;  /* 0x3f80000002007423 */ /* 0x008fca0000000105 */
[----:B------:R-:W-:-:S05]  /*0170*/  FMNMX R9, RZ, R0, !PT ;  /* 0x00000000ff097209 */ /* 0x000fca0007800000 */
[----:B------:R-:W-:Y:S01]  /*0180*/  STG.E desc[UR4][R6.64], R9 ;  /* 0x0000000906007986 */ /* 0x000fe2000c101904 */
[----:B------:R-:W-:Y:S05]  /*0190*/  EXIT ;  /* 0x000000000000794d */ /* 0x000fea0003800000 */
.L_x_0:
[----:B------:R-:W-:-:S00]  /*01a0*/  BRA `(.L_x_0) ;  /* 0xfffffffc00fc7947 */ /* 0x000fc0000383ffff */
[----:B------:R-:W-:-:S00]  /*01b0*/  NOP ;  /* 0x0000000000007918 */ /* 0x000fc00000000000 */
        /* <DEDUP_REMOVED lines=12> */
.L_x_1:


//--------------------- .nv.shared.reserved.0     --------------------------
	.section	.nv.shared.reserved.0,"aw",@nobits
	.weak		__nv_reservedSMEM_offset_0_alias
	.size		__nv_reservedSMEM_offset_0_alias, 0, 64
	.other		__nv_reservedSMEM_offset_0_alias,@"STO_CUDA_RESERVED_SHARED STV_DEFAULT"
__nv_reservedSMEM_offset_0_alias:
	.zero		0
	.zero		64


//--------------------- .nv.constant0._Z11hingeKernelPKfS0_Pfm --------------------------
	.section	.nv.constant0._Z11hingeKernelPKfS0_Pfm,"a",@progbits
	.sectionflags	@""
	.align	4
.nv.constant0._Z11hingeKernelPKfS0_Pfm:
	.zero		928


//--------------------- SYMBOLS --------------------------

	.type		.nv.reservedSmem.offset0,@object
	.size		.nv.reservedSmem.offset0,0x4
